//
// Generated by NVIDIA NVVM Compiler
//
// Compiler Build ID: CL-36424714
// Cuda compilation tools, release 13.0, V13.0.88
// Based on NVVM 20.0.0
//

.version 9.0
.target sm_100
.address_size 64

	// .globl	_Z25gameOfLifeKernelOptimizedPiS_i
.extern .shared .align 16 .b8 shared[];

.visible .entry _Z25gameOfLifeKernelOptimizedPiS_i(
	.param .u64 .ptr .align 1 _Z25gameOfLifeKernelOptimizedPiS_i_param_0,
	.param .u64 .ptr .align 1 _Z25gameOfLifeKernelOptimizedPiS_i_param_1,
	.param .u32 _Z25gameOfLifeKernelOptimizedPiS_i_param_2
)
{
	.reg .pred 	%p<37>;
	.reg .b32 	%r<101>;
	.reg .b64 	%rd<11>;

	ld.param.u64 	%rd4, [_Z25gameOfLifeKernelOptimizedPiS_i_param_0];
	ld.param.u64 	%rd3, [_Z25gameOfLifeKernelOptimizedPiS_i_param_1];
	ld.param.u32 	%r33, [_Z25gameOfLifeKernelOptimizedPiS_i_param_2];
	cvta.to.global.u64 	%rd1, %rd4;
	mov.u32 	%r1, %tid.y;
	mov.u32 	%r2, %tid.x;
	mov.u32 	%r34, %ctaid.y;
	mov.u32 	%r3, %ntid.y;
	mad.lo.s32 	%r4, %r34, %r3, %r1;
	mov.u32 	%r35, %ctaid.x;
	mov.u32 	%r5, %ntid.x;
	mad.lo.s32 	%r6, %r35, %r5, %r2;
	max.s32 	%r36, %r4, %r6;
	setp.lt.s32 	%p1, %r36, %r33;
	setp.ge.s32 	%p2, %r36, %r33;
	@%p2 bra 	$L__BB0_5;
	mad.lo.s32 	%r7, %r33, %r4, %r6;
	mul.wide.s32 	%rd5, %r7, 4;
	add.s64 	%rd2, %rd1, %rd5;
	ld.global.u32 	%r37, [%rd2];
	add.s32 	%r38, %r5, 2;
	mul.lo.s32 	%r8, %r38, %r1;
	add.s32 	%r39, %r2, %r8;
	shl.b32 	%r40, %r39, 2;
	mov.u32 	%r41, shared;
	add.s32 	%r42, %r41, %r40;
	st.shared.u32 	[%r42+4], %r37;
	setp.ne.s32 	%p3, %r2, 0;
	setp.lt.s32 	%p4, %r6, 1;
	or.pred  	%p5, %p3, %p4;
	@%p5 bra 	$L__BB0_3;
	add.s32 	%r43, %r7, -1;
	mul.wide.u32 	%rd6, %r43, 4;
	add.s64 	%rd7, %rd1, %rd6;
	ld.global.u32 	%r44, [%rd7];
	shl.b32 	%r45, %r8, 2;
	add.s32 	%r47, %r41, %r45;
	st.shared.u32 	[%r47], %r44;
$L__BB0_3:
	add.s32 	%r48, %r5, -1;
	setp.ne.s32 	%p6, %r2, %r48;
	add.s32 	%r49, %r33, -1;
	setp.ge.s32 	%p7, %r6, %r49;
	or.pred  	%p8, %p6, %p7;
	@%p8 bra 	$L__BB0_5;
	ld.global.u32 	%r50, [%rd2+4];
	add.s32 	%r51, %r5, %r8;
	shl.b32 	%r52, %r51, 2;
	add.s32 	%r54, %r41, %r52;
	st.shared.u32 	[%r54+4], %r50;
$L__BB0_5:
	bar.sync 	0;
	not.pred 	%p9, %p1;
	@%p9 bra 	$L__BB0_23;
	add.s32 	%r9, %r5, 2;
	add.s32 	%r10, %r1, -1;
	setp.ge.u32 	%p10, %r10, %r3;
	add.s32 	%r11, %r2, -1;
	setp.ge.u32 	%p11, %r11, %r5;
	mad.lo.s32 	%r57, %r10, %r9, %r2;
	shl.b32 	%r58, %r57, 2;
	mov.u32 	%r59, shared;
	add.s32 	%r12, %r59, %r58;
	mov.b32 	%r94, 0;
	or.pred  	%p12, %p10, %p11;
	@%p12 bra 	$L__BB0_8;
	ld.shared.u32 	%r94, [%r12+-4];
$L__BB0_8:
	setp.ge.u32 	%p13, %r10, %r3;
	setp.ge.u32 	%p14, %r2, %r5;
	or.pred  	%p15, %p13, %p14;
	@%p15 bra 	$L__BB0_10;
	ld.shared.u32 	%r61, [%r12];
	add.s32 	%r94, %r61, %r94;
$L__BB0_10:
	setp.ge.u32 	%p16, %r10, %r3;
	add.s32 	%r17, %r2, 1;
	setp.ge.u32 	%p17, %r17, %r5;
	or.pred  	%p18, %p16, %p17;
	@%p18 bra 	$L__BB0_12;
	ld.shared.u32 	%r63, [%r12+4];
	add.s32 	%r94, %r63, %r94;
$L__BB0_12:
	setp.ge.u32 	%p19, %r11, %r5;
	setp.ge.u32 	%p20, %r1, %r3;
	mul.lo.s32 	%r20, %r1, %r9;
	or.pred  	%p21, %p20, %p19;
	@%p21 bra 	$L__BB0_14;
	add.s32 	%r64, %r2, %r20;
	shl.b32 	%r65, %r64, 2;
	add.s32 	%r67, %r59, %r65;
	ld.shared.u32 	%r68, [%r67+-4];
	add.s32 	%r94, %r68, %r94;
$L__BB0_14:
	setp.ge.u32 	%p22, %r1, %r3;
	setp.ge.u32 	%p23, %r17, %r5;
	or.pred  	%p24, %p22, %p23;
	@%p24 bra 	$L__BB0_16;
	add.s32 	%r69, %r2, %r20;
	shl.b32 	%r70, %r69, 2;
	add.s32 	%r72, %r59, %r70;
	ld.shared.u32 	%r73, [%r72+4];
	add.s32 	%r94, %r73, %r94;
$L__BB0_16:
	setp.ge.u32 	%p25, %r11, %r5;
	add.s32 	%r25, %r1, 1;
	setp.ge.u32 	%p26, %r25, %r3;
	add.s32 	%r74, %r20, %r9;
	add.s32 	%r75, %r2, %r74;
	shl.b32 	%r76, %r75, 2;
	add.s32 	%r26, %r59, %r76;
	or.pred  	%p27, %p26, %p25;
	@%p27 bra 	$L__BB0_18;
	ld.shared.u32 	%r78, [%r26+-4];
	add.s32 	%r94, %r78, %r94;
$L__BB0_18:
	setp.ge.u32 	%p28, %r25, %r3;
	setp.ge.u32 	%p29, %r2, %r5;
	or.pred  	%p30, %p28, %p29;
	@%p30 bra 	$L__BB0_20;
	ld.shared.u32 	%r80, [%r26];
	add.s32 	%r94, %r80, %r94;
$L__BB0_20:
	setp.ge.u32 	%p31, %r25, %r3;
	setp.ge.u32 	%p32, %r17, %r5;
	or.pred  	%p33, %p31, %p32;
	@%p33 bra 	$L__BB0_22;
	ld.shared.u32 	%r81, [%r26+4];
	add.s32 	%r94, %r81, %r94;
$L__BB0_22:
	mad.lo.s32 	%r82, %r33, %r4, %r6;
	add.s32 	%r83, %r20, %r2;
	shl.b32 	%r84, %r83, 2;
	add.s32 	%r86, %r59, %r84;
	ld.shared.u32 	%r87, [%r86];
	setp.eq.s32 	%p34, %r87, 1;
	and.b32  	%r88, %r94, -2;
	setp.eq.s32 	%p35, %r88, 2;
	setp.eq.s32 	%p36, %r94, 3;
	selp.u32 	%r89, -1, 0, %p36;
	selp.u32 	%r90, -1, 0, %p35;
	selp.b32 	%r91, %r90, %r89, %p34;
	and.b32  	%r92, %r91, 1;
	cvta.to.global.u64 	%rd8, %rd3;
	mul.wide.s32 	%rd9, %r82, 4;
	add.s64 	%rd10, %rd8, %rd9;
	st.global.u32 	[%rd10], %r92;
$L__BB0_23:
	ret;

}


// ===== COMPILED SASS (sm_100) =====

	.target	sm_100

	.elftype	@"ET_EXEC"


//--------------------- .note.nv.tkinfo           --------------------------
	.section	.note.nv.tkinfo,"",@"SHT_NOTE"
	.sectionflags	@"SHF_NOTE_NV_TKINFO"
	.tkinfo
        /*0018*/ 	.word	0x00000002
        /*0030*/ 	.string	""
        /*0030*/ 	.string	"ptxas"
        /*0030*/ 	.string	"Cuda compilation tools, release 13.0, V13.0.88"
        /*0030*/ 	.string	"Build cuda_13.0.r13.0/compiler.36424714_0"
        /*0030*/ 	.string	"-arch sm_100 -m 64 "



//--------------------- .note.nv.cuinfo           --------------------------
	.section	.note.nv.cuinfo,"",@"SHT_NOTE"
	.sectionflags	@"SHF_NOTE_NV_CUINFO"
        /*0018*/ 	.short	0x0002
        /*001a*/ 	.short	0x0064
        /*001c*/ 	.short	0x0082
	.zero		2


//--------------------- .nv.info                  --------------------------
	.section	.nv.info,"",@"SHT_CUDA_INFO"
	.align	4


	//----- nvinfo : EIATTR_REGCOUNT
	.align		4
        /*0000*/ 	.byte	0x04, 0x2f
        /*0002*/ 	.short	(.L_1 - .L_0)
	.align		4
.L_0:
        /*0004*/ 	.word	index@(_Z25gameOfLifeKernelOptimizedPiS_i)
        /*0008*/ 	.word	0x00000013


	//----- nvinfo : EIATTR_FRAME_SIZE
	.align		4
.L_1:
        /*000c*/ 	.byte	0x04, 0x11
        /*000e*/ 	.short	(.L_3 - .L_2)
	.align		4
.L_2:
        /*0010*/ 	.word	index@(_Z25gameOfLifeKernelOptimizedPiS_i)
        /*0014*/ 	.word	0x00000000


	//----- nvinfo : EIATTR_MIN_STACK_SIZE
	.align		4
.L_3:
        /*0018*/ 	.byte	0x04, 0x12
        /*001a*/ 	.short	(.L_5 - .L_4)
	.align		4
.L_4:
        /*001c*/ 	.word	index@(_Z25gameOfLifeKernelOptimizedPiS_i)
        /*0020*/ 	.word	0x00000000
.L_5:


//--------------------- .nv.compat                --------------------------
	.section	.nv.compat,"",@"SHT_CUDA_COMPAT_INFO"
	.align	4
        /*0000*/ 	.byte	0x02, 0x09, 0x00, 0x00, 0x02, 0x02, 0x01, 0x00, 0x02, 0x05, 0x05, 0x00, 0x03, 0x07, 0x01, 0x01
        /*0010*/ 	.byte	0x02, 0x03, 0x00, 0x00, 0x02, 0x06, 0x01, 0x00, 0x04, 0x0b, 0x08, 0x00, 0x09, 0x00, 0x00, 0x00
        /*0020*/ 	.byte	0x00, 0x00, 0x00, 0x00


//--------------------- .nv.info._Z25gameOfLifeKernelOptimizedPiS_i --------------------------
	.section	.nv.info._Z25gameOfLifeKernelOptimizedPiS_i,"",@"SHT_CUDA_INFO"
	.sectionflags	@""
	.align	4


	//----- nvinfo : EIATTR_CUDA_API_VERSION
	.align		4
        /*0000*/ 	.byte	0x04, 0x37
        /*0002*/ 	.short	(.L_7 - .L_6)
.L_6:
        /*0004*/ 	.word	0x00000082


	//----- nvinfo : EIATTR_KPARAM_INFO
	.align		4
.L_7:
        /*0008*/ 	.byte	0x04, 0x17
        /*000a*/ 	.short	(.L_9 - .L_8)
.L_8:
        /*000c*/ 	.word	0x00000000
        /*0010*/ 	.short	0x0002
        /*0012*/ 	.short	0x0010
        /*0014*/ 	.byte	0x00, 0xf0, 0x11, 0x00


	//----- nvinfo : EIATTR_KPARAM_INFO
	.align		4
.L_9:
        /*0018*/ 	.byte	0x04, 0x17
        /*001a*/ 	.short	(.L_11 - .L_10)
.L_10:
        /*001c*/ 	.word	0x00000000
        /*0020*/ 	.short	0x0001
        /*0022*/ 	.short	0x0008
        /*0024*/ 	.byte	0x00, 0xf5, 0x21, 0x00


	//----- nvinfo : EIATTR_KPARAM_INFO
	.align		4
.L_11:
        /*0028*/ 	.byte	0x04, 0x17
        /*002a*/ 	.short	(.L_13 - .L_12)
.L_12:
        /*002c*/ 	.word	0x00000000
        /*0030*/ 	.short	0x0000
        /*0032*/ 	.short	0x0000
        /*0034*/ 	.byte	0x00, 0xf5, 0x21, 0x00


	//----- nvinfo : EIATTR_SPARSE_MMA_MASK
	.align		4
.L_13:
        /*0038*/ 	.byte	0x03, 0x50
        /*003a*/ 	.short	0x0000


	//----- nvinfo : EIATTR_MAXREG_COUNT
	.align		4
        /*003c*/ 	.byte	0x03, 0x1b
        /*003e*/ 	.short	0x00ff


	//----- nvinfo : EIATTR_NUM_BARRIERS
	.align		4
        /*0040*/ 	.byte	0x02, 0x4c
        /*0042*/ 	.byte	0x01
	.zero		1


	//----- nvinfo : EIATTR_MERCURY_ISA_VERSION
	.align		4
        /*0044*/ 	.byte	0x03, 0x5f
        /*0046*/ 	.short	0x0101


	//----- nvinfo : EIATTR_VRC_CTA_INIT_COUNT
	.align		4
        /*0048*/ 	.byte	0x02, 0x4a
	.zero		1
	.zero		1


	//----- nvinfo : EIATTR_EXIT_INSTR_OFFSETS
	.align		4
        /*004c*/ 	.byte	0x04, 0x1c
        /*004e*/ 	.short	(.L_15 - .L_14)


	//   ....[0]....
.L_14:
        /*0050*/ 	.word	0x000002d0


	//   ....[1]....
        /*0054*/ 	.word	0x00000650


	//----- nvinfo : EIATTR_CRS_STACK_SIZE
	.align		4
.L_15:
        /*0058*/ 	.byte	0x04, 0x1e
        /*005a*/ 	.short	(.L_17 - .L_16)
.L_16:
        /*005c*/ 	.word	0x00000000


	//----- nvinfo : EIATTR_CBANK_PARAM_SIZE
	.align		4
.L_17:
        /*0060*/ 	.byte	0x03, 0x19
        /*0062*/ 	.short	0x0014


	//----- nvinfo : EIATTR_PARAM_CBANK
	.align		4
        /*0064*/ 	.byte	0x04, 0x0a
        /*0066*/ 	.short	(.L_19 - .L_18)
	.align		4
.L_18:
        /*0068*/ 	.word	index@(.nv.constant0._Z25gameOfLifeKernelOptimizedPiS_i)
        /*006c*/ 	.short	0x0380
        /*006e*/ 	.short	0x0014


	//----- nvinfo : EIATTR_SW_WAR
	.align		4
.L_19:
        /*0070*/ 	.byte	0x04, 0x36
        /*0072*/ 	.short	(.L_21 - .L_20)
.L_20:
        /*0074*/ 	.word	0x00000008
.L_21:


//--------------------- .nv.callgraph             --------------------------
	.section	.nv.callgraph,"",@"SHT_CUDA_CALLGRAPH"
	.align	4
	.sectionentsize	8
	.align		4
        /*0000*/ 	.word	0x00000000
	.align		4
        /*0004*/ 	.word	0xffffffff
	.align		4
        /*0008*/ 	.word	0x00000000
	.align		4
        /*000c*/ 	.word	0xfffffffe
	.align		4
        /*0010*/ 	.word	0x00000000
	.align		4
        /*0014*/ 	.word	0xfffffffd
	.align		4
        /*0018*/ 	.word	0x00000000
	.align		4
        /*001c*/ 	.word	0xfffffffc


//--------------------- .text._Z25gameOfLifeKernelOptimizedPiS_i --------------------------
	.section	.text._Z25gameOfLifeKernelOptimizedPiS_i,"ax",@progbits
	.align	128
        .global         _Z25gameOfLifeKernelOptimizedPiS_i
        .type           _Z25gameOfLifeKernelOptimizedPiS_i,@function
        .size           _Z25gameOfLifeKernelOptimizedPiS_i,(.L_x_3 - _Z25gameOfLifeKernelOptimizedPiS_i)
        .other          _Z25gameOfLifeKernelOptimizedPiS_i,@"STO_CUDA_ENTRY STV_DEFAULT"
_Z25gameOfLifeKernelOptimizedPiS_i:
.text._Z25gameOfLifeKernelOptimizedPiS_i:
[----:B------:R-:W-:Y:S01]  /*0000*/  LDC R1, c[0x0][0x37c] ;  /* 0x0000df00ff017b82 */ /* 0x000fe20000000800 */
[----:B------:R-:W0:Y:S07]  /*0010*/  S2R R5, SR_TID.Y ;  /* 0x0000000000057919 */ /* 0x000e2e0000002200 */
[----:B------:R-:W0:Y:S01]  /*0020*/  LDC R2, c[0x0][0x364] ;  /* 0x0000d900ff027b82 */ /* 0x000e220000000800 */
[----:B------:R-:W1:Y:S01]  /*0030*/  LDCU UR8, c[0x0][0x390] ;  /* 0x00007200ff0877ac */ /* 0x000e620008000800 */
[----:B------:R-:W-:Y:S01]  /*0040*/  BSSY.RECONVERGENT B0, `(.L_x_0) ;  /* 0x0000027000007945 */ /* 0x000fe20003800200 */
[----:B------:R-:W2:Y:S01]  /*0050*/  S2R R4, SR_TID.X ;  /* 0x0000000000047919 */ /* 0x000ea20000002100 */
[----:B------:R-:W3:Y:S04]  /*0060*/  LDCU.64 UR6, c[0x0][0x358] ;  /* 0x00006b00ff0677ac */ /* 0x000ee80008000a00 */
[----:B------:R-:W0:Y:S08]  /*0070*/  S2UR UR4, SR_CTAID.Y ;  /* 0x00000000000479c3 */ /* 0x000e300000002600 */
[----:B------:R-:W2:Y:S08]  /*0080*/  S2UR UR5, SR_CTAID.X ;  /* 0x00000000000579c3 */ /* 0x000eb00000002500 */
[----:B------:R-:W2:Y:S01]  /*0090*/  LDC R7, c[0x0][0x360] ;  /* 0x0000d800ff077b82 */ /* 0x000ea20000000800 */
[----:B0-----:R-:W-:-:S02]  /*00a0*/  IMAD R3, R2, UR4, R5 ;  /* 0x0000000402037c24 */ /* 0x001fc4000f8e0205 */
[----:B--2---:R-:W-:-:S05]  /*00b0*/  IMAD R0, R7, UR5, R4 ;  /* 0x0000000507007c24 */ /* 0x004fca000f8e0204 */
[----:B------:R-:W-:-:S04]  /*00c0*/  VIMNMX R6, PT, PT, R3, R0, !PT ;  /* 0x0000000003067248 */ /* 0x000fc80007fe0100 */
[C---:B-1----:R-:W-:Y:S02]  /*00d0*/  ISETP.GE.AND P0, PT, R6.reuse, UR8, PT ;  /* 0x0000000806007c0c */ /* 0x042fe4000bf06270 */
[----:B------:R-:W-:-:S11]  /*00e0*/  ISETP.GE.AND P2, PT, R6, UR8, PT ;  /* 0x0000000806007c0c */ /* 0x000fd6000bf46270 */
[----:B---3--:R-:W-:Y:S05]  /*00f0*/  @P0 BRA `(.L_x_1) ;  /* 0x00000000006c0947 */ /* 0x008fea0003800000 */
[----:B------:R-:W0:Y:S01]  /*0100*/  LDC.64 R10, c[0x0][0x380] ;  /* 0x0000e000ff0a7b82 */ /* 0x000e220000000a00 */
[----:B------:R-:W-:Y:S01]  /*0110*/  ISETP.GE.AND P0, PT, R0, 0x1, PT ;  /* 0x000000010000780c */ /* 0x000fe20003f06270 */
[----:B------:R-:W-:Y:S01]  /*0120*/  UIADD3 UR4, UPT, UPT, UR8, -0x1, URZ ;  /* 0xffffffff08047890 */ /* 0x000fe2000fffe0ff */
[----:B------:R-:W-:Y:S02]  /*0130*/  VIADD R13, R7, 0xffffffff ;  /* 0xffffffff070d7836 */ /* 0x000fe40000000000 */
[----:B------:R-:W-:Y:S01]  /*0140*/  ISETP.NE.OR P0, PT, R4, RZ, !P0 ;  /* 0x000000ff0400720c */ /* 0x000fe20004705670 */
[----:B------:R-:W-:Y:S02]  /*0150*/  IMAD R9, R3, UR8, R0 ;  /* 0x0000000803097c24 */ /* 0x000fe4000f8e0200 */
[----:B------:R-:W-:-:S04]  /*0160*/  ISETP.GE.AND P1, PT, R0, UR4, PT ;  /* 0x0000000400007c0c */ /* 0x000fc8000bf26270 */
[----:B------:R-:W-:-:S06]  /*0170*/  ISETP.NE.OR P1, PT, R4, R13, P1 ;  /* 0x0000000d0400720c */ /* 0x000fcc0000f25670 */
[C---:B------:R-:W-:Y:S02]  /*0180*/  @!P0 VIADD R13, R9.reuse, 0xffffffff ;  /* 0xffffffff090d8836 */ /* 0x040fe40000000000 */
[----:B0-----:R-:W-:-:S04]  /*0190*/  IMAD.WIDE R8, R9, 0x4, R10 ;  /* 0x0000000409087825 */ /* 0x001fc800078e020a */
[----:B------:R-:W-:Y:S01]  /*01a0*/  @!P0 IMAD.WIDE.U32 R10, R13, 0x4, R10 ;  /* 0x000000040d0a8825 */ /* 0x000fe200078e000a */
[----:B------:R-:W2:Y:S04]  /*01b0*/  LDG.E R6, desc[UR6][R8.64] ;  /* 0x0000000608067981 */ /* 0x000ea8000c1e1900 */
[----:B------:R-:W3:Y:S04]  /*01c0*/  @!P1 LDG.E R14, desc[UR6][R8.64+0x4] ;  /* 0x00000406080e9981 */ /* 0x000ee8000c1e1900 */
[----:B------:R0:W4:Y:S01]  /*01d0*/  @!P0 LDG.E R10, desc[UR6][R10.64] ;  /* 0x000000060a0a8981 */ /* 0x000122000c1e1900 */
[----:B------:R-:W1:Y:S01]  /*01e0*/  S2UR UR5, SR_CgaCtaId ;  /* 0x00000000000579c3 */ /* 0x000e620000008800 */
[----:B------:R-:W-:Y:S01]  /*01f0*/  VIADD R12, R7, 0x2 ;  /* 0x00000002070c7836 */ /* 0x000fe20000000000 */
[----:B------:R-:W-:-:S03]  /*0200*/  UMOV UR4, 0x400 ;  /* 0x0000040000047882 */ /* 0x000fc60000000000 */
[----:B------:R-:W-:-:S04]  /*0210*/  IMAD R12, R12, R5, RZ ;  /* 0x000000050c0c7224 */ /* 0x000fc800078e02ff */
[C---:B------:R-:W-:Y:S02]  /*0220*/  IMAD.IADD R13, R12.reuse, 0x1, R4 ;  /* 0x000000010c0d7824 */ /* 0x040fe400078e0204 */
[----:B------:R-:W-:Y:S01]  /*0230*/  @!P1 IMAD.IADD R16, R12, 0x1, R7 ;  /* 0x000000010c109824 */ /* 0x000fe200078e0207 */
[----:B-1----:R-:W-:-:S06]  /*0240*/  ULEA UR4, UR5, UR4, 0x18 ;  /* 0x0000000405047291 */ /* 0x002fcc000f8ec0ff */
[----:B------:R-:W-:Y:S02]  /*0250*/  LEA R13, R13, UR4, 0x2 ;  /* 0x000000040d0d7c11 */ /* 0x000fe4000f8e10ff */
[----:B------:R-:W-:Y:S02]  /*0260*/  @!P0 LEA R15, R12, UR4, 0x2 ;  /* 0x000000040c0f8c11 */ /* 0x000fe4000f8e10ff */
[----:B0-----:R-:W-:Y:S01]  /*0270*/  @!P1 LEA R11, R16, UR4, 0x2 ;  /* 0x00000004100b9c11 */ /* 0x001fe2000f8e10ff */
[----:B--2---:R0:W-:Y:S04]  /*0280*/  STS [R13+0x4], R6 ;  /* 0x000004060d007388 */ /* 0x0041e80000000800 */
[----:B----4-:R0:W-:Y:S04]  /*0290*/  @!P0 STS [R15], R10 ;  /* 0x0000000a0f008388 */ /* 0x0101e80000000800 */
[----:B---3--:R0:W-:Y:S02]  /*02a0*/  @!P1 STS [R11+0x4], R14 ;  /* 0x0000040e0b009388 */ /* 0x0081e40000000800 */
.L_x_1:
[----:B------:R-:W-:Y:S05]  /*02b0*/  BSYNC.RECONVERGENT B0 ;  /* 0x0000000000007941 */ /* 0x000fea0003800200 */
.L_x_0:
[----:B------:R-:W-:Y:S06]  /*02c0*/  BAR.SYNC.DEFER_BLOCKING 0x0 ;  /* 0x0000000000007b1d */ /* 0x000fec0000010000 */
[----:B------:R-:W-:Y:S05]  /*02d0*/  @P2 EXIT ;  /* 0x000000000000294d */ /* 0x000fea0003800000 */
[----:B------:R-:W1:Y:S01]  /*02e0*/  S2UR UR5, SR_CgaCtaId ;  /* 0x00000000000579c3 */ /* 0x000e620000008800 */
[C---:B0-----:R-:W-:Y:S01]  /*02f0*/  VIADD R6, R4.reuse, 0xffffffff ;  /* 0xffffffff04067836 */ /* 0x041fe20000000000 */
[----:B------:R-:W-:Y:S01]  /*0300*/  UMOV UR4, 0x400 ;  /* 0x0000040000047882 */ /* 0x000fe20000000000 */
[----:B------:R-:W-:Y:S01]  /*0310*/  VIADD R9, R5, 0xffffffff ;  /* 0xffffffff05097836 */ /* 0x000fe20000000000 */
[-C--:B------:R-:W-:Y:S01]  /*0320*/  ISETP.GE.U32.AND P2, PT, R4, R7.reuse, PT ;  /* 0x000000070400720c */ /* 0x080fe20003f46070 */
[----:B------:R-:W-:Y:S01]  /*0330*/  VIADD R11, R7, 0x2 ;  /* 0x00000002070b7836 */ /* 0x000fe20000000000 */
[----:B------:R-:W-:Y:S01]  /*0340*/  ISETP.GE.U32.AND P0, PT, R6, R7, PT ;  /* 0x000000070600720c */ /* 0x000fe20003f06070 */
[----:B------:R-:W-:Y:S01]  /*0350*/  VIADD R8, R4, 0x1 ;  /* 0x0000000104087836 */ /* 0x000fe20000000000 */
[-C--:B------:R-:W-:Y:S01]  /*0360*/  ISETP.GE.U32.OR P3, PT, R9, R2.reuse, P2 ;  /* 0x000000020900720c */ /* 0x080fe20001766470 */
[----:B------:R-:W-:Y:S01]  /*0370*/  IMAD R6, R11, R9, R4 ;  /* 0x000000090b067224 */ /* 0x000fe200078e0204 */
[----:B------:R-:W-:Y:S01]  /*0380*/  ISETP.GE.U32.OR P5, PT, R9, R2, P0 ;  /* 0x000000020900720c */ /* 0x000fe200007a6470 */
[----:B------:R-:W-:Y:S01]  /*0390*/  IMAD R3, R3, UR8, R0 ;  /* 0x0000000803037c24 */ /* 0x000fe2000f8e0200 */
[----:B------:R-:W-:Y:S01]  /*03a0*/  ISETP.GE.U32.AND P1, PT, R8, R7, PT ;  /* 0x000000070800720c */ /* 0x000fe20003f26070 */
[----:B------:R-:W-:-:S03]  /*03b0*/  IMAD.MOV.U32 R7, RZ, RZ, RZ ;  /* 0x000000ffff077224 */ /* 0x000fc600078e00ff */
[-C--:B------:R-:W-:Y:S01]  /*03c0*/  ISETP.GE.U32.OR P6, PT, R9, R2.reuse, P1 ;  /* 0x000000020900720c */ /* 0x080fe20000fc6470 */
[----:B------:R-:W-:Y:S01]  /*03d0*/  IMAD R9, R11, R5, RZ ;  /* 0x000000050b097224 */ /* 0x000fe200078e02ff */
[----:B------:R-:W-:-:S03]  /*03e0*/  ISETP.GE.U32.OR P4, PT, R5, R2, P1 ;  /* 0x000000020500720c */ /* 0x000fc60000f86470 */
[----:B------:R-:W-:Y:S01]  /*03f0*/  IMAD.IADD R12, R9, 0x1, R4 ;  /* 0x00000001090c7824 */ /* 0x000fe200078e0204 */
[----:B------:R-:W-:Y:S01]  /*0400*/  IADD3 R9, PT, PT, R4, R9, R11 ;  /* 0x0000000904097210 */ /* 0x000fe20007ffe00b */
[----:B-1----:R-:W-:-:S06]  /*0410*/  ULEA UR4, UR5, UR4, 0x18 ;  /* 0x0000000405047291 */ /* 0x002fcc000f8ec0ff */
[----:B------:R-:W-:Y:S02]  /*0420*/  LEA R6, R6, UR4, 0x2 ;  /* 0x0000000406067c11 */ /* 0x000fe4000f8e10ff */
[C---:B------:R-:W-:Y:S02]  /*0430*/  LEA R13, R12.reuse, UR4, 0x2 ;  /* 0x000000040c0d7c11 */ /* 0x040fe4000f8e10ff */
[----:B------:R-:W-:Y:S01]  /*0440*/  @!P4 LEA R15, R12, UR4, 0x2 ;  /* 0x000000040c0fcc11 */ /* 0x000fe2000f8e10ff */
[----:B------:R-:W-:Y:S01]  /*0450*/  @!P5 LDS R7, [R6+-0x4] ;  /* 0xfffffc000607d984 */ /* 0x000fe20000000800 */
[CC--:B------:R-:W-:Y:S01]  /*0460*/  ISETP.GE.U32.OR P5, PT, R5.reuse, R2.reuse, P0 ;  /* 0x000000020500720c */ /* 0x0c0fe200007a6470 */
[----:B------:R-:W-:Y:S01]  /*0470*/  VIADD R5, R5, 0x1 ;  /* 0x0000000105057836 */ /* 0x000fe20000000000 */
[----:B------:R-:W-:Y:S01]  /*0480*/  LEA R9, R9, UR4, 0x2 ;  /* 0x0000000409097c11 */ /* 0x000fe2000f8e10ff */
[----:B------:R-:W0:Y:S03]  /*0490*/  @!P3 LDS R8, [R6] ;  /* 0x000000000608b984 */ /* 0x000e260000000800 */
[CC--:B------:R-:W-:Y:S01]  /*04a0*/  ISETP.GE.U32.OR P0, PT, R5.reuse, R2.reuse, P0 ;  /* 0x000000020500720c */ /* 0x0c0fe20000706470 */
[----:B------:R-:W1:Y:S01]  /*04b0*/  @!P6 LDS R10, [R6+0x4] ;  /* 0x00000400060ae984 */ /* 0x000e620000000800 */
[----:B------:R-:W-:-:S02]  /*04c0*/  ISETP.GE.U32.OR P2, PT, R5, R2, P2 ;  /* 0x000000020500720c */ /* 0x000fc40001746470 */
[----:B------:R-:W-:Y:S01]  /*04d0*/  ISETP.GE.U32.OR P1, PT, R5, R2, P1 ;  /* 0x000000020500720c */ /* 0x000fe20000f26470 */
[----:B------:R-:W-:Y:S04]  /*04e0*/  LDS R11, [R13] ;  /* 0x000000000d0b7984 */ /* 0x000fe80000000800 */
[----:B------:R-:W2:Y:S04]  /*04f0*/  @!P5 LDS R4, [R13+-0x4] ;  /* 0xfffffc000d04d984 */ /* 0x000ea80000000800 */
[----:B------:R-:W3:Y:S04]  /*0500*/  @!P4 LDS R2, [R15+0x4] ;  /* 0x000004000f02c984 */ /* 0x000ee80000000800 */
[----:B------:R-:W4:Y:S04]  /*0510*/  @!P0 LDS R12, [R9+-0x4] ;  /* 0xfffffc00090c8984 */ /* 0x000f280000000800 */
[----:B------:R-:W5:Y:S04]  /*0520*/  @!P2 LDS R14, [R9] ;  /* 0x00000000090ea984 */ /* 0x000f680000000800 */
[----:B------:R-:W5:Y:S01]  /*0530*/  @!P1 LDS R6, [R9+0x4] ;  /* 0x0000040009069984 */ /* 0x000f620000000800 */
[----:B0-----:R-:W-:-:S04]  /*0540*/  @!P3 IMAD.IADD R7, R7, 0x1, R8 ;  /* 0x000000010707b824 */ /* 0x001fc800078e0208 */
[----:B-1----:R-:W-:-:S04]  /*0550*/  @!P6 IMAD.IADD R7, R7, 0x1, R10 ;  /* 0x000000010707e824 */ /* 0x002fc800078e020a */
[----:B--2---:R-:W-:Y:S02]  /*0560*/  @!P5 IMAD.IADD R7, R7, 0x1, R4 ;  /* 0x000000010707d824 */ /* 0x004fe400078e0204 */
[----:B------:R-:W0:Y:S02]  /*0570*/  LDC.64 R4, c[0x0][0x388] ;  /* 0x0000e200ff047b82 */ /* 0x000e240000000a00 */
[----:B---3--:R-:W-:-:S04]  /*0580*/  @!P4 IMAD.IADD R7, R7, 0x1, R2 ;  /* 0x000000010707c824 */ /* 0x008fc800078e0202 */
[----:B----4-:R-:W-:Y:S01]  /*0590*/  @!P0 IMAD.IADD R7, R7, 0x1, R12 ;  /* 0x0000000107078824 */ /* 0x010fe200078e020c */
[----:B------:R-:W-:-:S03]  /*05a0*/  ISETP.NE.AND P0, PT, R11, 0x1, PT ;  /* 0x000000010b00780c */ /* 0x000fc60003f05270 */
[----:B-----5:R-:W-:-:S04]  /*05b0*/  @!P2 IMAD.IADD R7, R7, 0x1, R14 ;  /* 0x000000010707a824 */ /* 0x020fc800078e020e */
[----:B------:R-:W-:-:S05]  /*05c0*/  @!P1 IMAD.IADD R7, R7, 0x1, R6 ;  /* 0x0000000107079824 */ /* 0x000fca00078e0206 */
[C---:B------:R-:W-:Y:S02]  /*05d0*/  LOP3.LUT R2, R7.reuse, 0xfffffffe, RZ, 0xc0, !PT ;  /* 0xfffffffe07027812 */ /* 0x040fe400078ec0ff */
[----:B------:R-:W-:Y:S02]  /*05e0*/  ISETP.NE.AND P2, PT, R7, 0x3, PT ;  /* 0x000000030700780c */ /* 0x000fe40003f45270 */
[----:B------:R-:W-:Y:S01]  /*05f0*/  ISETP.NE.AND P1, PT, R2, 0x2, PT ;  /* 0x000000020200780c */ /* 0x000fe20003f25270 */
[----:B0-----:R-:W-:Y:S01]  /*0600*/  IMAD.WIDE R2, R3, 0x4, R4 ;  /* 0x0000000403027825 */ /* 0x001fe200078e0204 */
[----:B------:R-:W-:Y:S02]  /*0610*/  SEL R6, RZ, 0xffffffff, P2 ;  /* 0xffffffffff067807 */ /* 0x000fe40001000000 */
[----:B------:R-:W-:-:S04]  /*0620*/  @!P0 SEL R6, RZ, 0xffffffff, P1 ;  /* 0xffffffffff068807 */ /* 0x000fc80000800000 */
[----:B------:R-:W-:-:S05]  /*0630*/  LOP3.LUT R5, R6, 0x1, RZ, 0xc0, !PT ;  /* 0x0000000106057812 */ /* 0x000fca00078ec0ff */
[----:B------:R-:W-:Y:S01]  /*0640*/  STG.E desc[UR6][R2.64], R5 ;  /* 0x0000000502007986 */ /* 0x000fe2000c101906 */
[----:B------:R-:W-:Y:S05]  /*0650*/  EXIT ;  /* 0x000000000000794d */ /* 0x000fea0003800000 */
.L_x_2:
[----:B------:R-:W-:-:S00]  /*0660*/  BRA `(.L_x_2) ;  /* 0xfffffffc00fc7947 */ /* 0x000fc0000383ffff */
[----:B------:R-:W-:-:S00]  /*0670*/  NOP ;  /* 0x0000000000007918 */ /* 0x000fc00000000000 */
        /* <DEDUP_REMOVED lines=8> */
.L_x_3:


//--------------------- .nv.shared._Z25gameOfLifeKernelOptimizedPiS_i --------------------------
	.section	.nv.shared._Z25gameOfLifeKernelOptimizedPiS_i,"aw",@nobits
	.sectionflags	@""
	.align	16
	.zero		1024


//--------------------- .nv.shared.reserved.0     --------------------------
	.section	.nv.shared.reserved.0,"aw",@nobits
	.weak		__nv_reservedSMEM_offset_0_alias
	.size		__nv_reservedSMEM_offset_0_alias, 0, 64
	.other		__nv_reservedSMEM_offset_0_alias,@"STO_CUDA_RESERVED_SHARED STV_DEFAULT"
__nv_reservedSMEM_offset_0_alias:
	.zero		0
	.zero		64


//--------------------- .nv.constant0._Z25gameOfLifeKernelOptimizedPiS_i --------------------------
	.section	.nv.constant0._Z25gameOfLifeKernelOptimizedPiS_i,"a",@progbits
	.sectionflags	@""
	.align	4
.nv.constant0._Z25gameOfLifeKernelOptimizedPiS_i:
	.zero		916


//--------------------- SYMBOLS --------------------------

	.type		.nv.reservedSmem.offset0,@object
	.size		.nv.reservedSmem.offset0,0x4
	.type		.nv.reservedSmem.cap,@object
	.size		.nv.reservedSmem.cap,0x4
